//
// Generated by NVIDIA NVVM Compiler
//
// Compiler Build ID: CL-36424714
// Cuda compilation tools, release 13.0, V13.0.88
// Based on NVVM 20.0.0
//

.version 9.0
.target sm_100
.address_size 64

	// .globl	_Z9rk_kernelPcS_PiS0_S0_S0_S0_S0_iiii

.visible .entry _Z9rk_kernelPcS_PiS0_S0_S0_S0_S0_iiii(
	.param .u64 .ptr .align 1 _Z9rk_kernelPcS_PiS0_S0_S0_S0_S0_iiii_param_0,
	.param .u64 .ptr .align 1 _Z9rk_kernelPcS_PiS0_S0_S0_S0_S0_iiii_param_1,
	.param .u64 .ptr .align 1 _Z9rk_kernelPcS_PiS0_S0_S0_S0_S0_iiii_param_2,
	.param .u64 .ptr .align 1 _Z9rk_kernelPcS_PiS0_S0_S0_S0_S0_iiii_param_3,
	.param .u64 .ptr .align 1 _Z9rk_kernelPcS_PiS0_S0_S0_S0_S0_iiii_param_4,
	.param .u64 .ptr .align 1 _Z9rk_kernelPcS_PiS0_S0_S0_S0_S0_iiii_param_5,
	.param .u64 .ptr .align 1 _Z9rk_kernelPcS_PiS0_S0_S0_S0_S0_iiii_param_6,
	.param .u64 .ptr .align 1 _Z9rk_kernelPcS_PiS0_S0_S0_S0_S0_iiii_param_7,
	.param .u32 _Z9rk_kernelPcS_PiS0_S0_S0_S0_S0_iiii_param_8,
	.param .u32 _Z9rk_kernelPcS_PiS0_S0_S0_S0_S0_iiii_param_9,
	.param .u32 _Z9rk_kernelPcS_PiS0_S0_S0_S0_S0_iiii_param_10,
	.param .u32 _Z9rk_kernelPcS_PiS0_S0_S0_S0_S0_iiii_param_11
)
{
	.reg .pred 	%p<21>;
	.reg .b16 	%rs<3>;
	.reg .b32 	%r<163>;
	.reg .b64 	%rd<40>;

	ld.param.u64 	%rd17, [_Z9rk_kernelPcS_PiS0_S0_S0_S0_S0_iiii_param_0];
	ld.param.u64 	%rd10, [_Z9rk_kernelPcS_PiS0_S0_S0_S0_S0_iiii_param_1];
	ld.param.u64 	%rd11, [_Z9rk_kernelPcS_PiS0_S0_S0_S0_S0_iiii_param_2];
	ld.param.u64 	%rd13, [_Z9rk_kernelPcS_PiS0_S0_S0_S0_S0_iiii_param_4];
	ld.param.u64 	%rd14, [_Z9rk_kernelPcS_PiS0_S0_S0_S0_S0_iiii_param_5];
	ld.param.u32 	%r38, [_Z9rk_kernelPcS_PiS0_S0_S0_S0_S0_iiii_param_8];
	ld.param.u32 	%r39, [_Z9rk_kernelPcS_PiS0_S0_S0_S0_S0_iiii_param_9];
	ld.param.u32 	%r40, [_Z9rk_kernelPcS_PiS0_S0_S0_S0_S0_iiii_param_10];
	ld.param.u32 	%r41, [_Z9rk_kernelPcS_PiS0_S0_S0_S0_S0_iiii_param_11];
	cvta.to.global.u64 	%rd1, %rd17;
	mov.u32 	%r42, %ctaid.x;
	mov.u32 	%r43, %ntid.x;
	mov.u32 	%r44, %tid.x;
	mad.lo.s32 	%r1, %r42, %r43, %r44;
	setp.ge.s32 	%p1, %r1, %r38;
	setp.lt.s32 	%p2, %r39, 1;
	or.pred  	%p3, %p1, %p2;
	@%p3 bra 	$L__BB0_25;
	ld.param.u64 	%rd39, [_Z9rk_kernelPcS_PiS0_S0_S0_S0_S0_iiii_param_7];
	ld.param.u64 	%rd38, [_Z9rk_kernelPcS_PiS0_S0_S0_S0_S0_iiii_param_6];
	ld.param.u64 	%rd37, [_Z9rk_kernelPcS_PiS0_S0_S0_S0_S0_iiii_param_3];
	cvta.to.global.u64 	%rd2, %rd11;
	cvta.to.global.u64 	%rd3, %rd37;
	cvta.to.global.u64 	%rd4, %rd10;
	cvta.to.global.u64 	%rd5, %rd38;
	cvta.to.global.u64 	%rd6, %rd39;
	cvta.to.global.u64 	%rd7, %rd13;
	cvta.to.global.u64 	%rd8, %rd14;
	mov.b32 	%r148, 0;
$L__BB0_2:
	mul.wide.u32 	%rd18, %r148, 4;
	add.s64 	%rd19, %rd2, %rd18;
	ld.global.u32 	%r3, [%rd19];
	add.s64 	%rd20, %rd3, %rd18;
	ld.global.u32 	%r4, [%rd20];
	sub.s32 	%r46, %r38, %r3;
	setp.gt.s32 	%p4, %r1, %r46;
	@%p4 bra 	$L__BB0_24;
	setp.lt.s32 	%p5, %r3, 1;
	mov.b32 	%r161, 0;
	@%p5 bra 	$L__BB0_17;
	setp.lt.u32 	%p6, %r3, 16;
	mov.b32 	%r156, 0;
	mov.u32 	%r161, %r156;
	@%p6 bra 	$L__BB0_7;
	and.b32  	%r51, %r3, 2147483632;
	neg.s32 	%r150, %r51;
	mov.b32 	%r161, 0;
	mov.u32 	%r149, %r1;
$L__BB0_6:
	.pragma "nounroll";
	and.b32  	%r156, %r3, 2147483632;
	cvt.s64.s32 	%rd21, %r149;
	add.s64 	%rd22, %rd1, %rd21;
	ld.global.s8 	%r52, [%rd22];
	mad.lo.s32 	%r53, %r161, %r40, %r52;
	rem.s32 	%r54, %r53, %r41;
	ld.global.s8 	%r55, [%rd22+1];
	mad.lo.s32 	%r56, %r54, %r40, %r55;
	rem.s32 	%r57, %r56, %r41;
	ld.global.s8 	%r58, [%rd22+2];
	mad.lo.s32 	%r59, %r57, %r40, %r58;
	rem.s32 	%r60, %r59, %r41;
	ld.global.s8 	%r61, [%rd22+3];
	mad.lo.s32 	%r62, %r60, %r40, %r61;
	rem.s32 	%r63, %r62, %r41;
	ld.global.s8 	%r64, [%rd22+4];
	mad.lo.s32 	%r65, %r63, %r40, %r64;
	rem.s32 	%r66, %r65, %r41;
	ld.global.s8 	%r67, [%rd22+5];
	mad.lo.s32 	%r68, %r66, %r40, %r67;
	rem.s32 	%r69, %r68, %r41;
	ld.global.s8 	%r70, [%rd22+6];
	mad.lo.s32 	%r71, %r69, %r40, %r70;
	rem.s32 	%r72, %r71, %r41;
	ld.global.s8 	%r73, [%rd22+7];
	mad.lo.s32 	%r74, %r72, %r40, %r73;
	rem.s32 	%r75, %r74, %r41;
	ld.global.s8 	%r76, [%rd22+8];
	mad.lo.s32 	%r77, %r75, %r40, %r76;
	rem.s32 	%r78, %r77, %r41;
	ld.global.s8 	%r79, [%rd22+9];
	mad.lo.s32 	%r80, %r78, %r40, %r79;
	rem.s32 	%r81, %r80, %r41;
	ld.global.s8 	%r82, [%rd22+10];
	mad.lo.s32 	%r83, %r81, %r40, %r82;
	rem.s32 	%r84, %r83, %r41;
	ld.global.s8 	%r85, [%rd22+11];
	mad.lo.s32 	%r86, %r84, %r40, %r85;
	rem.s32 	%r87, %r86, %r41;
	ld.global.s8 	%r88, [%rd22+12];
	mad.lo.s32 	%r89, %r87, %r40, %r88;
	rem.s32 	%r90, %r89, %r41;
	ld.global.s8 	%r91, [%rd22+13];
	mad.lo.s32 	%r92, %r90, %r40, %r91;
	rem.s32 	%r93, %r92, %r41;
	ld.global.s8 	%r94, [%rd22+14];
	mad.lo.s32 	%r95, %r93, %r40, %r94;
	rem.s32 	%r96, %r95, %r41;
	ld.global.s8 	%r97, [%rd22+15];
	mad.lo.s32 	%r98, %r96, %r40, %r97;
	rem.s32 	%r161, %r98, %r41;
	add.s32 	%r150, %r150, 16;
	add.s32 	%r149, %r149, 16;
	setp.ne.s32 	%p7, %r150, 0;
	@%p7 bra 	$L__BB0_6;
$L__BB0_7:
	and.b32  	%r16, %r3, 15;
	setp.eq.s32 	%p8, %r16, 0;
	@%p8 bra 	$L__BB0_17;
	setp.lt.u32 	%p9, %r16, 8;
	@%p9 bra 	$L__BB0_10;
	add.s32 	%r100, %r156, %r1;
	cvt.s64.s32 	%rd23, %r100;
	add.s64 	%rd24, %rd1, %rd23;
	ld.global.s8 	%r101, [%rd24];
	mad.lo.s32 	%r102, %r161, %r40, %r101;
	rem.s32 	%r103, %r102, %r41;
	ld.global.s8 	%r104, [%rd24+1];
	mad.lo.s32 	%r105, %r103, %r40, %r104;
	rem.s32 	%r106, %r105, %r41;
	ld.global.s8 	%r107, [%rd24+2];
	mad.lo.s32 	%r108, %r106, %r40, %r107;
	rem.s32 	%r109, %r108, %r41;
	ld.global.s8 	%r110, [%rd24+3];
	mad.lo.s32 	%r111, %r109, %r40, %r110;
	rem.s32 	%r112, %r111, %r41;
	ld.global.s8 	%r113, [%rd24+4];
	mad.lo.s32 	%r114, %r112, %r40, %r113;
	rem.s32 	%r115, %r114, %r41;
	ld.global.s8 	%r116, [%rd24+5];
	mad.lo.s32 	%r117, %r115, %r40, %r116;
	rem.s32 	%r118, %r117, %r41;
	ld.global.s8 	%r119, [%rd24+6];
	mad.lo.s32 	%r120, %r118, %r40, %r119;
	rem.s32 	%r121, %r120, %r41;
	ld.global.s8 	%r122, [%rd24+7];
	mad.lo.s32 	%r123, %r121, %r40, %r122;
	rem.s32 	%r161, %r123, %r41;
	add.s32 	%r156, %r156, 8;
$L__BB0_10:
	and.b32  	%r22, %r3, 7;
	setp.eq.s32 	%p10, %r22, 0;
	@%p10 bra 	$L__BB0_17;
	and.b32  	%r23, %r3, 3;
	setp.lt.u32 	%p11, %r22, 4;
	@%p11 bra 	$L__BB0_13;
	add.s32 	%r125, %r156, %r1;
	cvt.s64.s32 	%rd25, %r125;
	add.s64 	%rd26, %rd1, %rd25;
	ld.global.s8 	%r126, [%rd26];
	mad.lo.s32 	%r127, %r161, %r40, %r126;
	rem.s32 	%r128, %r127, %r41;
	ld.global.s8 	%r129, [%rd26+1];
	mad.lo.s32 	%r130, %r128, %r40, %r129;
	rem.s32 	%r131, %r130, %r41;
	ld.global.s8 	%r132, [%rd26+2];
	mad.lo.s32 	%r133, %r131, %r40, %r132;
	rem.s32 	%r134, %r133, %r41;
	ld.global.s8 	%r135, [%rd26+3];
	mad.lo.s32 	%r136, %r134, %r40, %r135;
	rem.s32 	%r161, %r136, %r41;
	add.s32 	%r156, %r156, 4;
$L__BB0_13:
	setp.eq.s32 	%p12, %r23, 0;
	@%p12 bra 	$L__BB0_17;
	add.s32 	%r137, %r156, %r1;
	cvt.s64.s32 	%rd27, %r137;
	add.s64 	%rd9, %rd1, %rd27;
	ld.global.s8 	%r138, [%rd9];
	mad.lo.s32 	%r139, %r161, %r40, %r138;
	rem.s32 	%r161, %r139, %r41;
	setp.eq.s32 	%p13, %r23, 1;
	@%p13 bra 	$L__BB0_17;
	ld.global.s8 	%r140, [%rd9+1];
	mad.lo.s32 	%r141, %r161, %r40, %r140;
	rem.s32 	%r161, %r141, %r41;
	setp.eq.s32 	%p14, %r23, 2;
	@%p14 bra 	$L__BB0_17;
	ld.global.s8 	%r142, [%rd9+2];
	mad.lo.s32 	%r143, %r161, %r40, %r142;
	rem.s32 	%r161, %r143, %r41;
$L__BB0_17:
	setp.ne.s32 	%p15, %r161, %r4;
	@%p15 bra 	$L__BB0_24;
	setp.lt.s32 	%p16, %r3, 1;
	@%p16 bra 	$L__BB0_22;
	mul.lo.s32 	%r33, %r148, 100;
	mov.b32 	%r162, 0;
	bra.uni 	$L__BB0_21;
$L__BB0_20:
	add.s32 	%r162, %r162, 1;
	setp.eq.s32 	%p18, %r162, %r3;
	@%p18 bra 	$L__BB0_22;
$L__BB0_21:
	add.s32 	%r145, %r162, %r1;
	cvt.s64.s32 	%rd28, %r145;
	add.s64 	%rd29, %rd1, %rd28;
	ld.global.u8 	%rs1, [%rd29];
	add.s32 	%r146, %r162, %r33;
	cvt.u64.u32 	%rd30, %r146;
	add.s64 	%rd31, %rd4, %rd30;
	ld.global.u8 	%rs2, [%rd31];
	setp.eq.s16 	%p17, %rs1, %rs2;
	@%p17 bra 	$L__BB0_20;
	bra.uni 	$L__BB0_24;
$L__BB0_22:
	atom.global.add.u32 	%r36, [%rd5], 1;
	mul.wide.u32 	%rd32, %r148, 4;
	add.s64 	%rd33, %rd6, %rd32;
	atom.global.add.u32 	%r147, [%rd33], 1;
	setp.gt.s32 	%p19, %r36, 19;
	@%p19 bra 	$L__BB0_24;
	mul.wide.s32 	%rd34, %r36, 4;
	add.s64 	%rd35, %rd7, %rd34;
	st.global.u32 	[%rd35], %r1;
	add.s64 	%rd36, %rd8, %rd34;
	st.global.u32 	[%rd36], %r148;
$L__BB0_24:
	add.s32 	%r148, %r148, 1;
	setp.ne.s32 	%p20, %r148, %r39;
	@%p20 bra 	$L__BB0_2;
$L__BB0_25:
	ret;

}


// ===== COMPILED SASS (sm_100) =====

	.target	sm_100

	.elftype	@"ET_EXEC"


//--------------------- .note.nv.tkinfo           --------------------------
	.section	.note.nv.tkinfo,"",@"SHT_NOTE"
	.sectionflags	@"SHF_NOTE_NV_TKINFO"
	.tkinfo
        /*0018*/ 	.word	0x00000002
        /*0030*/ 	.string	""
        /*0030*/ 	.string	"ptxas"
        /*0030*/ 	.string	"Cuda compilation tools, release 13.0, V13.0.88"
        /*0030*/ 	.string	"Build cuda_13.0.r13.0/compiler.36424714_0"
        /*0030*/ 	.string	"-arch sm_100 -m 64 "



//--------------------- .note.nv.cuinfo           --------------------------
	.section	.note.nv.cuinfo,"",@"SHT_NOTE"
	.sectionflags	@"SHF_NOTE_NV_CUINFO"
        /*0018*/ 	.short	0x0002
        /*001a*/ 	.short	0x0064
        /*001c*/ 	.short	0x0082
	.zero		2


//--------------------- .nv.info                  --------------------------
	.section	.nv.info,"",@"SHT_CUDA_INFO"
	.align	4


	//----- nvinfo : EIATTR_REGCOUNT
	.align		4
        /*0000*/ 	.byte	0x04, 0x2f
        /*0002*/ 	.short	(.L_1 - .L_0)
	.align		4
.L_0:
        /*0004*/ 	.word	index@(_Z9rk_kernelPcS_PiS0_S0_S0_S0_S0_iiii)
        /*0008*/ 	.word	0x0000001a


	//----- nvinfo : EIATTR_FRAME_SIZE
	.align		4
.L_1:
        /*000c*/ 	.byte	0x04, 0x11
        /*000e*/ 	.short	(.L_3 - .L_2)
	.align		4
.L_2:
        /*0010*/ 	.word	index@(_Z9rk_kernelPcS_PiS0_S0_S0_S0_S0_iiii)
        /*0014*/ 	.word	0x00000000


	//----- nvinfo : EIATTR_MIN_STACK_SIZE
	.align		4
.L_3:
        /*0018*/ 	.byte	0x04, 0x12
        /*001a*/ 	.short	(.L_5 - .L_4)
	.align		4
.L_4:
        /*001c*/ 	.word	index@(_Z9rk_kernelPcS_PiS0_S0_S0_S0_S0_iiii)
        /*0020*/ 	.word	0x00000000
.L_5:


//--------------------- .nv.compat                --------------------------
	.section	.nv.compat,"",@"SHT_CUDA_COMPAT_INFO"
	.align	4
        /*0000*/ 	.byte	0x02, 0x09, 0x00, 0x00, 0x02, 0x02, 0x01, 0x00, 0x02, 0x05, 0x05, 0x00, 0x03, 0x07, 0x01, 0x01
        /*0010*/ 	.byte	0x02, 0x03, 0x00, 0x00, 0x02, 0x06, 0x01, 0x00, 0x04, 0x0b, 0x08, 0x00, 0x09, 0x00, 0x00, 0x00
        /*0020*/ 	.byte	0x00, 0x00, 0x00, 0x00


//--------------------- .nv.info._Z9rk_kernelPcS_PiS0_S0_S0_S0_S0_iiii --------------------------
	.section	.nv.info._Z9rk_kernelPcS_PiS0_S0_S0_S0_S0_iiii,"",@"SHT_CUDA_INFO"
	.sectionflags	@""
	.align	4


	//----- nvinfo : EIATTR_CUDA_API_VERSION
	.align		4
        /*0000*/ 	.byte	0x04, 0x37
        /*0002*/ 	.short	(.L_7 - .L_6)
.L_6:
        /*0004*/ 	.word	0x00000082


	//----- nvinfo : EIATTR_KPARAM_INFO
	.align		4
.L_7:
        /*0008*/ 	.byte	0x04, 0x17
        /*000a*/ 	.short	(.L_9 - .L_8)
.L_8:
        /*000c*/ 	.word	0x00000000
        /*0010*/ 	.short	0x000b
        /*0012*/ 	.short	0x004c
        /*0014*/ 	.byte	0x00, 0xf0, 0x11, 0x00


	//----- nvinfo : EIATTR_KPARAM_INFO
	.align		4
.L_9:
        /*0018*/ 	.byte	0x04, 0x17
        /*001a*/ 	.short	(.L_11 - .L_10)
.L_10:
        /*001c*/ 	.word	0x00000000
        /*0020*/ 	.short	0x000a
        /*0022*/ 	.short	0x0048
        /*0024*/ 	.byte	0x00, 0xf0, 0x11, 0x00


	//----- nvinfo : EIATTR_KPARAM_INFO
	.align		4
.L_11:
        /*0028*/ 	.byte	0x04, 0x17
        /*002a*/ 	.short	(.L_13 - .L_12)
.L_12:
        /*002c*/ 	.word	0x00000000
        /*0030*/ 	.short	0x0009
        /*0032*/ 	.short	0x0044
        /*0034*/ 	.byte	0x00, 0xf0, 0x11, 0x00


	//----- nvinfo : EIATTR_KPARAM_INFO
	.align		4
.L_13:
        /*0038*/ 	.byte	0x04, 0x17
        /*003a*/ 	.short	(.L_15 - .L_14)
.L_14:
        /*003c*/ 	.word	0x00000000
        /*0040*/ 	.short	0x0008
        /*0042*/ 	.short	0x0040
        /*0044*/ 	.byte	0x00, 0xf0, 0x11, 0x00


	//----- nvinfo : EIATTR_KPARAM_INFO
	.align		4
.L_15:
        /*0048*/ 	.byte	0x04, 0x17
        /*004a*/ 	.short	(.L_17 - .L_16)
.L_16:
        /*004c*/ 	.word	0x00000000
        /*0050*/ 	.short	0x0007
        /*0052*/ 	.short	0x0038
        /*0054*/ 	.byte	0x00, 0xf5, 0x21, 0x00


	//----- nvinfo : EIATTR_KPARAM_INFO
	.align		4
.L_17:
        /*0058*/ 	.byte	0x04, 0x17
        /*005a*/ 	.short	(.L_19 - .L_18)
.L_18:
        /*005c*/ 	.word	0x00000000
        /*0060*/ 	.short	0x0006
        /*0062*/ 	.short	0x0030
        /*0064*/ 	.byte	0x00, 0xf5, 0x21, 0x00


	//----- nvinfo : EIATTR_KPARAM_INFO
	.align		4
.L_19:
        /*0068*/ 	.byte	0x04, 0x17
        /*006a*/ 	.short	(.L_21 - .L_20)
.L_20:
        /*006c*/ 	.word	0x00000000
        /*0070*/ 	.short	0x0005
        /*0072*/ 	.short	0x0028
        /*0074*/ 	.byte	0x00, 0xf5, 0x21, 0x00


	//----- nvinfo : EIATTR_KPARAM_INFO
	.align		4
.L_21:
        /*0078*/ 	.byte	0x04, 0x17
        /*007a*/ 	.short	(.L_23 - .L_22)
.L_22:
        /*007c*/ 	.word	0x00000000
        /*0080*/ 	.short	0x0004
        /*0082*/ 	.short	0x0020
        /*0084*/ 	.byte	0x00, 0xf5, 0x21, 0x00


	//----- nvinfo : EIATTR_KPARAM_INFO
	.align		4
.L_23:
        /*0088*/ 	.byte	0x04, 0x17
        /*008a*/ 	.short	(.L_25 - .L_24)
.L_24:
        /*008c*/ 	.word	0x00000000
        /*0090*/ 	.short	0x0003
        /*0092*/ 	.short	0x0018
        /*0094*/ 	.byte	0x00, 0xf5, 0x21, 0x00


	//----- nvinfo : EIATTR_KPARAM_INFO
	.align		4
.L_25:
        /*0098*/ 	.byte	0x04, 0x17
        /*009a*/ 	.short	(.L_27 - .L_26)
.L_26:
        /*009c*/ 	.word	0x00000000
        /*00a0*/ 	.short	0x0002
        /*00a2*/ 	.short	0x0010
        /*00a4*/ 	.byte	0x00, 0xf5, 0x21, 0x00


	//----- nvinfo : EIATTR_KPARAM_INFO
	.align		4
.L_27:
        /*00a8*/ 	.byte	0x04, 0x17
        /*00aa*/ 	.short	(.L_29 - .L_28)
.L_28:
        /*00ac*/ 	.word	0x00000000
        /*00b0*/ 	.short	0x0001
        /*00b2*/ 	.short	0x0008
        /*00b4*/ 	.byte	0x00, 0xf5, 0x21, 0x00


	//----- nvinfo : EIATTR_KPARAM_INFO
	.align		4
.L_29:
        /*00b8*/ 	.byte	0x04, 0x17
        /*00ba*/ 	.short	(.L_31 - .L_30)
.L_30:
        /*00bc*/ 	.word	0x00000000
        /*00c0*/ 	.short	0x0000
        /*00c2*/ 	.short	0x0000
        /*00c4*/ 	.byte	0x00, 0xf5, 0x21, 0x00


	//----- nvinfo : EIATTR_SPARSE_MMA_MASK
	.align		4
.L_31:
        /*00c8*/ 	.byte	0x03, 0x50
        /*00ca*/ 	.short	0x0000


	//----- nvinfo : EIATTR_MAXREG_COUNT
	.align		4
        /*00cc*/ 	.byte	0x03, 0x1b
        /*00ce*/ 	.short	0x00ff


	//----- nvinfo : EIATTR_MERCURY_ISA_VERSION
	.align		4
        /*00d0*/ 	.byte	0x03, 0x5f
        /*00d2*/ 	.short	0x0101


	//----- nvinfo : EIATTR_INT_WARP_WIDE_INSTR_OFFSETS
	.align		4
        /*00d4*/ 	.byte	0x04, 0x31
        /*00d6*/ 	.short	(.L_33 - .L_32)


	//   ....[0]....
.L_32:
        /*00d8*/ 	.word	0x00002290


	//   ....[1]....
        /*00dc*/ 	.word	0x00002370


	//----- nvinfo : EIATTR_VRC_CTA_INIT_COUNT
	.align		4
.L_33:
        /*00e0*/ 	.byte	0x02, 0x4a
	.zero		1
	.zero		1


	//----- nvinfo : EIATTR_EXIT_INSTR_OFFSETS
	.align		4
        /*00e4*/ 	.byte	0x04, 0x1c
        /*00e6*/ 	.short	(.L_35 - .L_34)


	//   ....[0]....
.L_34:
        /*00e8*/ 	.word	0x00000080


	//   ....[1]....
        /*00ec*/ 	.word	0x00002430


	//----- nvinfo : EIATTR_CRS_STACK_SIZE
	.align		4
.L_35:
        /*00f0*/ 	.byte	0x04, 0x1e
        /*00f2*/ 	.short	(.L_37 - .L_36)
.L_36:
        /*00f4*/ 	.word	0x00000000


	//----- nvinfo : EIATTR_CBANK_PARAM_SIZE
	.align		4
.L_37:
        /*00f8*/ 	.byte	0x03, 0x19
        /*00fa*/ 	.short	0x0050


	//----- nvinfo : EIATTR_PARAM_CBANK
	.align		4
        /*00fc*/ 	.byte	0x04, 0x0a
        /*00fe*/ 	.short	(.L_39 - .L_38)
	.align		4
.L_38:
        /*0100*/ 	.word	index@(.nv.constant0._Z9rk_kernelPcS_PiS0_S0_S0_S0_S0_iiii)
        /*0104*/ 	.short	0x0380
        /*0106*/ 	.short	0x0050


	//----- nvinfo : EIATTR_SW_WAR
	.align		4
.L_39:
        /*0108*/ 	.byte	0x04, 0x36
        /*010a*/ 	.short	(.L_41 - .L_40)
.L_40:
        /*010c*/ 	.word	0x00000008
.L_41:


//--------------------- .nv.callgraph             --------------------------
	.section	.nv.callgraph,"",@"SHT_CUDA_CALLGRAPH"
	.align	4
	.sectionentsize	8
	.align		4
        /*0000*/ 	.word	0x00000000
	.align		4
        /*0004*/ 	.word	0xffffffff
	.align		4
        /*0008*/ 	.word	0x00000000
	.align		4
        /*000c*/ 	.word	0xfffffffe
	.align		4
        /*0010*/ 	.word	0x00000000
	.align		4
        /*0014*/ 	.word	0xfffffffd
	.align		4
        /*0018*/ 	.word	0x00000000
	.align		4
        /*001c*/ 	.word	0xfffffffc


//--------------------- .text._Z9rk_kernelPcS_PiS0_S0_S0_S0_S0_iiii --------------------------
	.section	.text._Z9rk_kernelPcS_PiS0_S0_S0_S0_S0_iiii,"ax",@progbits
	.align	128
        .global         _Z9rk_kernelPcS_PiS0_S0_S0_S0_S0_iiii
        .type           _Z9rk_kernelPcS_PiS0_S0_S0_S0_S0_iiii,@function
        .size           _Z9rk_kernelPcS_PiS0_S0_S0_S0_S0_iiii,(.L_x_11 - _Z9rk_kernelPcS_PiS0_S0_S0_S0_S0_iiii)
        .other          _Z9rk_kernelPcS_PiS0_S0_S0_S0_S0_iiii,@"STO_CUDA_ENTRY STV_DEFAULT"
_Z9rk_kernelPcS_PiS0_S0_S0_S0_S0_iiii:
.text._Z9rk_kernelPcS_PiS0_S0_S0_S0_S0_iiii:
[----:B------:R-:W-:Y:S01]  /*0000*/  LDC R1, c[0x0][0x37c] ;  /* 0x0000df00ff017b82 */ /* 0x000fe20000000800 */
[----:B------:R-:W0:Y:S07]  /*0010*/  S2R R0, SR_TID.X ;  /* 0x0000000000007919 */ /* 0x000e2e0000002100 */
[----:B------:R-:W0:Y:S08]  /*0020*/  S2UR UR4, SR_CTAID.X ;  /* 0x00000000000479c3 */ /* 0x000e300000002500 */
[----:B------:R-:W0:Y:S08]  /*0030*/  LDC R9, c[0x0][0x360] ;  /* 0x0000d800ff097b82 */ /* 0x000e300000000800 */
[----:B------:R-:W1:Y:S01]  /*0040*/  LDC.64 R2, c[0x0][0x3c0] ;  /* 0x0000f000ff027b82 */ /* 0x000e620000000a00 */
[----:B0-----:R-:W-:Y:S01]  /*0050*/  IMAD R9, R9, UR4, R0 ;  /* 0x0000000409097c24 */ /* 0x001fe2000f8e0200 */
[----:B-1----:R-:W-:-:S04]  /*0060*/  ISETP.GE.AND P0, PT, R3, 0x1, PT ;  /* 0x000000010300780c */ /* 0x002fc80003f06270 */
[----:B------:R-:W-:-:S13]  /*0070*/  ISETP.GE.OR P0, PT, R9, R2, !P0 ;  /* 0x000000020900720c */ /* 0x000fda0004706670 */
[----:B------:R-:W-:Y:S05]  /*0080*/  @P0 EXIT ;  /* 0x000000000000094d */ /* 0x000fea0003800000 */
[----:B------:R-:W-:Y:S01]  /*0090*/  IMAD.MOV.U32 R0, RZ, RZ, RZ ;  /* 0x000000ffff007224 */ /* 0x000fe200078e00ff */
[----:B------:R-:W0:Y:S06]  /*00a0*/  LDCU.64 UR4, c[0x0][0x358] ;  /* 0x00006b00ff0477ac */ /* 0x000e2c0008000a00 */
.L_x_9:
[----:B------:R-:W1:Y:S01]  /*00b0*/  LDC.64 R2, c[0x0][0x390] ;  /* 0x0000e400ff027b82 */ /* 0x000e620000000a00 */
[----:B------:R-:W2:Y:S01]  /*00c0*/  LDCU UR6, c[0x0][0x3c0] ;  /* 0x00007800ff0677ac */ /* 0x000ea20008000800 */
[----:B------:R-:W3:Y:S06]  /*00d0*/  LDCU.128 UR8, c[0x0][0x380] ;  /* 0x00007000ff0877ac */ /* 0x000eec0008000c00 */
[----:B------:R-:W4:Y:S01]  /*00e0*/  LDC.64 R10, c[0x0][0x398] ;  /* 0x0000e600ff0a7b82 */ /* 0x000f220000000a00 */
[----:B-1----:R-:W-:-:S05]  /*00f0*/  IMAD.WIDE.U32 R2, R0, 0x4, R2 ;  /* 0x0000000400027825 */ /* 0x002fca00078e0002 */
[----:B0-----:R-:W2:Y:S01]  /*0100*/  LDG.E R8, desc[UR4][R2.64] ;  /* 0x0000000402087981 */ /* 0x001ea2000c1e1900 */
[----:B------:R-:W-:Y:S01]  /*0110*/  BSSY.RECONVERGENT B0, `(.L_x_0) ;  /* 0x000022d000007945 */ /* 0x000fe20003800200 */
[----:B--2---:R-:W-:-:S04]  /*0120*/  IADD3 R4, PT, PT, -R8, UR6, RZ ;  /* 0x0000000608047c10 */ /* 0x004fc8000fffe1ff */
[----:B------:R-:W-:-:S13]  /*0130*/  ISETP.GT.AND P0, PT, R9, R4, PT ;  /* 0x000000040900720c */ /* 0x000fda0003f04270 */
[----:B---34-:R-:W-:Y:S05]  /*0140*/  @P0 BRA `(.L_x_1) ;  /* 0x0000002000a40947 */ /* 0x018fea0003800000 */
[----:B------:R-:W-:-:S06]  /*0150*/  IMAD.WIDE.U32 R10, R0, 0x4, R10 ;  /* 0x00000004000a7825 */ /* 0x000fcc00078e000a */
[----:B------:R0:W5:Y:S01]  /*0160*/  LDG.E R10, desc[UR4][R10.64] ;  /* 0x000000040a0a7981 */ /* 0x000162000c1e1900 */
[----:B------:R-:W-:Y:S01]  /*0170*/  ISETP.GE.AND P0, PT, R8, 0x1, PT ;  /* 0x000000010800780c */ /* 0x000fe20003f06270 */
[----:B------:R-:W-:-:S12]  /*0180*/  IMAD.MOV.U32 R13, RZ, RZ, RZ ;  /* 0x000000ffff0d7224 */ /* 0x000fd800078e00ff */
[----:B0-----:R-:W-:Y:S05]  /*0190*/  @!P0 BRA `(.L_x_2) ;  /* 0x0000001c00f08947 */ /* 0x001fea0003800000 */
[----:B------:R-:W-:Y:S01]  /*01a0*/  ISETP.GE.U32.AND P0, PT, R8, 0x10, PT ;  /* 0x000000100800780c */ /* 0x000fe20003f06070 */
[----:B------:R-:W-:Y:S02]  /*01b0*/  IMAD.MOV.U32 R11, RZ, RZ, RZ ;  /* 0x000000ffff0b7224 */ /* 0x000fe400078e00ff */
[----:B------:R-:W-:-:S10]  /*01c0*/  IMAD.MOV.U32 R13, RZ, RZ, RZ ;  /* 0x000000ffff0d7224 */ /* 0x000fd400078e00ff */
[----:B------:R-:W-:Y:S05]  /*01d0*/  @!P0 BRA `(.L_x_3) ;  /* 0x0000000c00c88947 */ /* 0x000fea0003800000 */
[----:B------:R-:W0:Y:S01]  /*01e0*/  LDC R2, c[0x0][0x3cc] ;  /* 0x0000f300ff027b82 */ /* 0x000e220000000800 */
[----:B------:R-:W-:Y:S01]  /*01f0*/  LOP3.LUT R11, R8, 0x7ffffff0, RZ, 0xc0, !PT ;  /* 0x7ffffff0080b7812 */ /* 0x000fe200078ec0ff */
[----:B------:R-:W-:Y:S01]  /*0200*/  IMAD.MOV.U32 R13, RZ, RZ, RZ ;  /* 0x000000ffff0d7224 */ /* 0x000fe200078e00ff */
[----:B------:R-:W1:Y:S02]  /*0210*/  LDCU.64 UR6, c[0x0][0x380] ;  /* 0x00007000ff0677ac */ /* 0x000e640008000a00 */
[----:B------:R-:W-:Y:S02]  /*0220*/  IADD3 R16, PT, PT, -R11, RZ, RZ ;  /* 0x000000ff0b107210 */ /* 0x000fe40007ffe1ff */
[----:B0-----:R-:W-:Y:S02]  /*0230*/  IABS R6, R2 ;  /* 0x0000000200067213 */ /* 0x001fe40000000000 */
[----:B------:R-:W0:Y:S02]  /*0240*/  LDC.64 R2, c[0x0][0x3c8] ;  /* 0x0000f200ff027b82 */ /* 0x000e240000000a00 */
[----:B------:R-:W2:Y:S08]  /*0250*/  I2F.RP R12, R6 ;  /* 0x00000006000c7306 */ /* 0x000eb00000209400 */
[----:B--2---:R-:W2:Y:S02]  /*0260*/  MUFU.RCP R12, R12 ;  /* 0x0000000c000c7308 */ /* 0x004ea40000001000 */
[----:B--2---:R-:W-:Y:S01]  /*0270*/  IADD3 R4, PT, PT, R12, 0xffffffe, RZ ;  /* 0x0ffffffe0c047810 */ /* 0x004fe20007ffe0ff */
[----:B------:R-:W-:-:S05]  /*0280*/  IMAD.MOV.U32 R12, RZ, RZ, R9 ;  /* 0x000000ffff0c7224 */ /* 0x000fca00078e0009 */
[----:B------:R2:W3:Y:S02]  /*0290*/  F2I.FTZ.U32.TRUNC.NTZ R5, R4 ;  /* 0x0000000400057305 */ /* 0x0004e4000021f000 */
[----:B--2---:R-:W-:Y:S02]  /*02a0*/  IMAD.MOV.U32 R4, RZ, RZ, RZ ;  /* 0x000000ffff047224 */ /* 0x004fe400078e00ff */
[----:B---3--:R-:W-:-:S04]  /*02b0*/  IMAD.MOV R7, RZ, RZ, -R5 ;  /* 0x000000ffff077224 */ /* 0x008fc800078e0a05 */
[----:B------:R-:W-:-:S04]  /*02c0*/  IMAD R7, R7, R6, RZ ;  /* 0x0000000607077224 */ /* 0x000fc800078e02ff */
[----:B01----:R-:W-:-:S07]  /*02d0*/  IMAD.HI.U32 R7, R5, R7, R4 ;  /* 0x0000000705077227 */ /* 0x003fce00078e0004 */
.L_x_4:
[----:B------:R-:W-:-:S04]  /*02e0*/  IADD3 R4, P0, PT, R12, UR6, RZ ;  /* 0x000000060c047c10 */ /* 0x000fc8000ff1e0ff */
[----:B------:R-:W-:-:S05]  /*02f0*/  LEA.HI.X.SX32 R5, R12, UR7, 0x1, P0 ;  /* 0x000000070c057c11 */ /* 0x000fca00080f0eff */
[----:B------:R-:W2:Y:S04]  /*0300*/  LDG.E.S8 R14, desc[UR4][R4.64] ;  /* 0x00000004040e7981 */ /* 0x000ea8000c1e1300 */
[----:B------:R-:W3:Y:S04]  /*0310*/  LDG.E.S8 R21, desc[UR4][R4.64+0x1] ;  /* 0x0000010404157981 */ /* 0x000ee8000c1e1300 */
[----:B------:R-:W4:Y:S04]  /*0320*/  LDG.E.S8 R19, desc[UR4][R4.64+0x2] ;  /* 0x0000020404137981 */ /* 0x000f28000c1e1300 */
[----:B------:R-:W4:Y:S04]  /*0330*/  LDG.E.S8 R15, desc[UR4][R4.64+0x3] ;  /* 0x00000304040f7981 */ /* 0x000f28000c1e1300 */
[----:B------:R-:W4:Y:S01]  /*0340*/  LDG.E.S8 R17, desc[UR4][R4.64+0x4] ;  /* 0x0000040404117981 */ /* 0x000f22000c1e1300 */
[----:B--2---:R-:W-:-:S05]  /*0350*/  IMAD R14, R13, R2, R14 ;  /* 0x000000020d0e7224 */ /* 0x004fca00078e020e */
[----:B------:R-:W-:Y:S02]  /*0360*/  IABS R18, R14 ;  /* 0x0000000e00127213 */ /* 0x000fe40000000000 */
[----:B------:R-:W-:-:S03]  /*0370*/  IABS R13, R3 ;  /* 0x00000003000d7213 */ /* 0x000fc60000000000 */
[----:B------:R-:W-:Y:S01]  /*0380*/  IMAD.HI.U32 R7, R7, R18, RZ ;  /* 0x0000001207077227 */ /* 0x000fe200078e00ff */
[----:B------:R-:W0:Y:S03]  /*0390*/  I2F.RP R20, R13 ;  /* 0x0000000d00147306 */ /* 0x000e260000209400 */
[----:B------:R-:W-:-:S04]  /*03a0*/  IMAD.MOV R7, RZ, RZ, -R7 ;  /* 0x000000ffff077224 */ /* 0x000fc800078e0a07 */
[----:B------:R-:W-:-:S05]  /*03b0*/  IMAD R18, R13, R7, R18 ;  /* 0x000000070d127224 */ /* 0x000fca00078e0212 */
[----:B------:R-:W-:Y:S01]  /*03c0*/  ISETP.GT.U32.AND P0, PT, R6, R18, PT ;  /* 0x000000120600720c */ /* 0x000fe20003f04070 */
[----:B0-----:R-:W0:-:S12]  /*03d0*/  MUFU.RCP R20, R20 ;  /* 0x0000001400147308 */ /* 0x001e180000001000 */
[----:B------:R-:W-:-:S05]  /*03e0*/  @!P0 IMAD.IADD R18, R18, 0x1, -R13 ;  /* 0x0000000112128824 */ /* 0x000fca00078e0a0d */
[----:B------:R-:W-:Y:S02]  /*03f0*/  ISETP.GT.U32.AND P0, PT, R6, R18, PT ;  /* 0x000000120600720c */ /* 0x000fe40003f04070 */
[----:B------:R-:W-:Y:S01]  /*0400*/  ISETP.GE.AND P1, PT, R14, RZ, PT ;  /* 0x000000ff0e00720c */ /* 0x000fe20003f26270 */
[----:B0-----:R-:W-:-:S04]  /*0410*/  VIADD R6, R20, 0xffffffe ;  /* 0x0ffffffe14067836 */ /* 0x001fc80000000000 */
[----:B------:R-:W0:Y:S01]  /*0420*/  F2I.FTZ.U32.TRUNC.NTZ R7, R6 ;  /* 0x0000000600077305 */ /* 0x000e22000021f000 */
[----:B------:R-:W-:-:S05]  /*0430*/  LOP3.LUT R14, RZ, R3, RZ, 0x33, !PT ;  /* 0x00000003ff0e7212 */ /* 0x000fca00078e33ff */
[----:B------:R-:W-:Y:S01]  /*0440*/  @!P0 IMAD.IADD R18, R18, 0x1, -R13 ;  /* 0x0000000112128824 */ /* 0x000fe200078e0a0d */
[----:B------:R-:W-:-:S04]  /*0450*/  ISETP.NE.AND P0, PT, R3, RZ, PT ;  /* 0x000000ff0300720c */ /* 0x000fc80003f05270 */
[----:B------:R-:W-:-:S04]  /*0460*/  @!P1 IADD3 R18, PT, PT, -R18, RZ, RZ ;  /* 0x000000ff12129210 */ /* 0x000fc80007ffe1ff */
[----:B------:R-:W-:Y:S01]  /*0470*/  SEL R18, R14, R18, !P0 ;  /* 0x000000120e127207 */ /* 0x000fe20004000000 */
[----:B0-----:R-:W-:Y:S02]  /*0480*/  IMAD.MOV R20, RZ, RZ, -R7 ;  /* 0x000000ffff147224 */ /* 0x001fe400078e0a07 */
[----:B------:R-:W-:Y:S02]  /*0490*/  IMAD.MOV.U32 R6, RZ, RZ, RZ ;  /* 0x000000ffff067224 */ /* 0x000fe400078e00ff */
[----:B---3--:R-:W-:Y:S02]  /*04a0*/  IMAD R18, R18, R2, R21 ;  /* 0x0000000212127224 */ /* 0x008fe400078e0215 */
[----:B------:R-:W2:Y:S01]  /*04b0*/  LDG.E.S8 R21, desc[UR4][R4.64+0x5] ;  /* 0x0000050404157981 */ /* 0x000ea2000c1e1300 */
[----:B------:R-:W-:Y:S02]  /*04c0*/  IMAD R23, R20, R13, RZ ;  /* 0x0000000d14177224 */ /* 0x000fe400078e02ff */
[----:B------:R-:W-:-:S02]  /*04d0*/  IABS R20, R18 ;  /* 0x0000001200147213 */ /* 0x000fc40000000000 */
[----:B------:R-:W-:-:S06]  /*04e0*/  IMAD.HI.U32 R7, R7, R23, R6 ;  /* 0x0000001707077227 */ /* 0x000fcc00078e0006 */
[----:B------:R-:W-:-:S04]  /*04f0*/  IMAD.HI.U32 R6, R7, R20, RZ ;  /* 0x0000001407067227 */ /* 0x000fc800078e00ff */
[----:B------:R-:W-:-:S04]  /*0500*/  IMAD.MOV R6, RZ, RZ, -R6 ;  /* 0x000000ffff067224 */ /* 0x000fc800078e0a06 */
[----:B------:R-:W-:Y:S02]  /*0510*/  IMAD R20, R13, R6, R20 ;  /* 0x000000060d147224 */ /* 0x000fe400078e0214 */
[----:B------:R-:W-:-:S05]  /*0520*/  IMAD.MOV.U32 R6, RZ, RZ, R13 ;  /* 0x000000ffff067224 */ /* 0x000fca00078e000d */
[----:B------:R-:W-:Y:S02]  /*0530*/  ISETP.GT.U32.AND P1, PT, R6, R20, PT ;  /* 0x000000140600720c */ /* 0x000fe40003f24070 */
[----:B------:R-:W-:-:S11]  /*0540*/  ISETP.GE.AND P2, PT, R18, RZ, PT ;  /* 0x000000ff1200720c */ /* 0x000fd60003f46270 */
[----:B------:R-:W-:-:S04]  /*0550*/  @!P1 IADD3 R20, PT, PT, R20, -R13, RZ ;  /* 0x8000000d14149210 */ /* 0x000fc80007ffe0ff */
[----:B------:R-:W-:-:S13]  /*0560*/  ISETP.GT.U32.AND P1, PT, R6, R20, PT ;  /* 0x000000140600720c */ /* 0x000fda0003f24070 */
[----:B------:R-:W-:-:S04]  /*0570*/  @!P1 IMAD.IADD R20, R20, 0x1, -R13 ;  /* 0x0000000114149824 */ /* 0x000fc800078e0a0d */
[----:B------:R-:W-:-:S05]  /*0580*/  @!P2 IMAD.MOV R20, RZ, RZ, -R20 ;  /* 0x000000ffff14a224 */ /* 0x000fca00078e0a14 */
[----:B------:R-:W-:-:S05]  /*0590*/  SEL R20, R14, R20, !P0 ;  /* 0x000000140e147207 */ /* 0x000fca0004000000 */
[----:B----4-:R-:W-:Y:S02]  /*05a0*/  IMAD R20, R20, R2, R19 ;  /* 0x0000000214147224 */ /* 0x010fe400078e0213 */
[----:B------:R-:W3:Y:S03]  /*05b0*/  LDG.E.S8 R19, desc[UR4][R4.64+0x6] ;  /* 0x0000060404137981 */ /* 0x000ee6000c1e1300 */
[----:B------:R-:W-:-:S05]  /*05c0*/  IABS R22, R20 ;  /* 0x0000001400167213 */ /* 0x000fca0000000000 */
[----:B------:R-:W-:-:S04]  /*05d0*/  IMAD.HI.U32 R18, R7, R22, RZ ;  /* 0x0000001607127227 */ /* 0x000fc800078e00ff */
[----:B------:R-:W-:-:S04]  /*05e0*/  IMAD.MOV R18, RZ, RZ, -R18 ;  /* 0x000000ffff127224 */ /* 0x000fc800078e0a12 */
[----:B------:R-:W-:-:S05]  /*05f0*/  IMAD R18, R13, R18, R22 ;  /* 0x000000120d127224 */ /* 0x000fca00078e0216 */
[----:B------:R-:W-:Y:S02]  /*0600*/  ISETP.GT.U32.AND P1, PT, R6, R18, PT ;  /* 0x000000120600720c */ /* 0x000fe40003f24070 */
[----:B------:R-:W-:-:S11]  /*0610*/  ISETP.GE.AND P2, PT, R20, RZ, PT ;  /* 0x000000ff1400720c */ /* 0x000fd60003f46270 */
[----:B------:R-:W-:-:S05]  /*0620*/  @!P1 IMAD.IADD R18, R18, 0x1, -R13 ;  /* 0x0000000112129824 */ /* 0x000fca00078e0a0d */
[----:B------:R-:W-:-:S13]  /*0630*/  ISETP.GT.U32.AND P1, PT, R6, R18, PT ;  /* 0x000000120600720c */ /* 0x000fda0003f24070 */
[----:B------:R-:W-:-:S05]  /*0640*/  @!P1 IADD3 R18, PT, PT, R18, -R13, RZ ;  /* 0x8000000d12129210 */ /* 0x000fca0007ffe0ff */
[----:B------:R-:W-:-:S05]  /*0650*/  @!P2 IMAD.MOV R18, RZ, RZ, -R18 ;  /* 0x000000ffff12a224 */ /* 0x000fca00078e0a12 */
[----:B------:R-:W-:-:S05]  /*0660*/  SEL R18, R14, R18, !P0 ;  /* 0x000000120e127207 */ /* 0x000fca0004000000 */
[----:B------:R-:W-:Y:S02]  /*0670*/  IMAD R18, R18, R2, R15 ;  /* 0x0000000212127224 */ /* 0x000fe400078e020f */
[----:B------:R-:W4:Y:S03]  /*0680*/  LDG.E.S8 R15, desc[UR4][R4.64+0x7] ;  /* 0x00000704040f7981 */ /* 0x000f26000c1e1300 */
        /* <DEDUP_REMOVED lines=8> */
[----:B------:R-:W-:-:S05]  /*0710*/  @!P1 IMAD.IADD R20, R20, 0x1, -R13 ;  /* 0x0000000114149824 */ /* 0x000fca00078e0a0d */
[----:B------:R-:W-:-:S04]  /*0720*/  @!P2 IADD3 R20, PT, PT, -R20, RZ, RZ ;  /* 0x000000ff1414a210 */ /* 0x000fc80007ffe1ff */
        /* <DEDUP_REMOVED lines=11> */
[----:B------:R-:W-:-:S04]  /*07e0*/  @!P1 IMAD.IADD R18, R18, 0x1, -R13 ;  /* 0x0000000112129824 */ /* 0x000fc800078e0a0d */
[----:B------:R-:W-:-:S05]  /*07f0*/  @!P2 IMAD.MOV R18, RZ, RZ, -R18 ;  /* 0x000000ffff12a224 */ /* 0x000fca00078e0a12 */
[----:B------:R-:W-:-:S05]  /*0800*/  SEL R18, R14, R18, !P0 ;  /* 0x000000120e127207 */ /* 0x000fca0004000000 */
[----:B--2---:R-:W-:Y:S02]  /*0810*/  IMAD R18, R18, R2, R21 ;  /* 0x0000000212127224 */ /* 0x004fe400078e0215 */
[----:B------:R-:W2:Y:S03]  /*0820*/  LDG.E.S8 R21, desc[UR4][R4.64+0x9] ;  /* 0x0000090404157981 */ /* 0x000ea6000c1e1300 */
[----:B------:R-:W-:-:S05]  /*0830*/  IABS R22, R18 ;  /* 0x0000001200167213 */ /* 0x000fca0000000000 */
[----:B------:R-:W-:-:S05]  /*0840*/  IMAD.HI.U32 R20, R7, R22, RZ ;  /* 0x0000001607147227 */ /* 0x000fca00078e00ff */
[----:B------:R-:W-:-:S05]  /*0850*/  IADD3 R20, PT, PT, -R20, RZ, RZ ;  /* 0x000000ff14147210 */ /* 0x000fca0007ffe1ff */
        /* <DEDUP_REMOVED lines=8> */
[----:B---3--:R-:W-:Y:S02]  /*08e0*/  IMAD R20, R20, R2, R19 ;  /* 0x0000000214147224 */ /* 0x008fe400078e0213 */
[----:B------:R-:W3:Y:S03]  /*08f0*/  LDG.E.S8 R19, desc[UR4][R4.64+0xa] ;  /* 0x00000a0404137981 */ /* 0x000ee6000c1e1300 */
[----:B------:R-:W-:-:S05]  /*0900*/  IABS R22, R20 ;  /* 0x0000001400167213 */ /* 0x000fca0000000000 */
[----:B------:R-:W-:-:S04]  /*0910*/  IMAD.HI.U32 R18, R7, R22, RZ ;  /* 0x0000001607127227 */ /* 0x000fc800078e00ff */
[----:B------:R-:W-:-:S04]  /*0920*/  IMAD.MOV R18, RZ, RZ, -R18 ;  /* 0x000000ffff127224 */ /* 0x000fc800078e0a12 */
[----:B------:R-:W-:-:S05]  /*0930*/  IMAD R18, R13, R18, R22 ;  /* 0x000000120d127224 */ /* 0x000fca00078e0216 */
        /* <DEDUP_REMOVED lines=33> */
[----:B--2---:R-:W-:Y:S02]  /*0b50*/  IMAD R18, R18, R2, R21 ;  /* 0x0000000212127224 */ /* 0x004fe400078e0215 */
[----:B------:R-:W2:Y:S03]  /*0b60*/  LDG.E.S8 R21, desc[UR4][R4.64+0xd] ;  /* 0x00000d0404157981 */ /* 0x000ea6000c1e1300 */
        /* <DEDUP_REMOVED lines=14> */
[----:B------:R-:W-:Y:S01]  /*0c50*/  IMAD.HI.U32 R18, R7, R22, RZ ;  /* 0x0000001607127227 */ /* 0x000fe200078e00ff */
[----:B------:R0:W3:Y:S04]  /*0c60*/  LDG.E.S8 R5, desc[UR4][R4.64+0xf] ;  /* 0x00000f0404057981 */ /* 0x0000e8000c1e1300 */
        /* <DEDUP_REMOVED lines=9> */
[----:B----4-:R-:W-:-:S05]  /*0d00*/  IMAD R15, R18, R2, R15 ;  /* 0x00000002120f7224 */ /* 0x010fca00078e020f */
        /* <DEDUP_REMOVED lines=11> */
[----:B------:R-:W-:-:S05]  /*0dc0*/  IMAD R17, R18, R2, R17 ;  /* 0x0000000212117224 */ /* 0x000fca00078e0211 */
[----:B------:R-:W-:-:S05]  /*0dd0*/  IABS R18, R17 ;  /* 0x0000001100127213 */ /* 0x000fca0000000000 */
[----:B0-----:R-:W-:-:S04]  /*0de0*/  IMAD.HI.U32 R4, R7, R18, RZ ;  /* 0x0000001207047227 */ /* 0x001fc800078e00ff */
        /* <DEDUP_REMOVED lines=9> */
[----:B--2---:R-:W-:-:S05]  /*0e80*/  IMAD R4, R4, R2, R21 ;  /* 0x0000000204047224 */ /* 0x004fca00078e0215 */
        /* <DEDUP_REMOVED lines=11> */
[----:B---3--:R-:W-:-:S05]  /*0f40*/  IMAD R15, R15, R2, R19 ;  /* 0x000000020f0f7224 */ /* 0x008fca00078e0213 */
        /* <DEDUP_REMOVED lines=11> */
[----:B------:R-:W-:-:S05]  /*1000*/  IMAD R4, R4, R2, R5 ;  /* 0x0000000204047224 */ /* 0x000fca00078e0205 */
[----:B------:R-:W-:-:S05]  /*1010*/  IABS R18, R4 ;  /* 0x0000000400127213 */ /* 0x000fca0000000000 */
[----:B------:R-:W-:-:S05]  /*1020*/  IMAD.HI.U32 R5, R7, R18, RZ ;  /* 0x0000001207057227 */ /* 0x000fca00078e00ff */
[----:B------:R-:W-:-:S05]  /*1030*/  IADD3 R5, PT, PT, -R5, RZ, RZ ;  /* 0x000000ff05057210 */ /* 0x000fca0007ffe1ff */
[----:B------:R-:W-:-:S05]  /*1040*/  IMAD R5, R13, R5, R18 ;  /* 0x000000050d057224 */ /* 0x000fca00078e0212 */
[----:B------:R-:W-:-:S13]  /*1050*/  ISETP.GT.U32.AND P1, PT, R6, R5, PT ;  /* 0x000000050600720c */ /* 0x000fda0003f24070 */
[----:B------:R-:W-:-:S05]  /*1060*/  @!P1 IMAD.IADD R5, R5, 0x1, -R13 ;  /* 0x0000000105059824 */ /* 0x000fca00078e0a0d */
[----:B------:R-:W-:Y:S01]  /*1070*/  ISETP.GT.U32.AND P1, PT, R6, R5, PT ;  /* 0x000000050600720c */ /* 0x000fe20003f24070 */
[----:B------:R-:W-:Y:S01]  /*1080*/  VIADD R16, R16, 0x10 ;  /* 0x0000001010107836 */ /* 0x000fe20000000000 */
[----:B------:R-:W-:-:S11]  /*1090*/  ISETP.GE.AND P2, PT, R4, RZ, PT ;  /* 0x000000ff0400720c */ /* 0x000fd60003f46270 */
[----:B------:R-:W-:Y:S01]  /*10a0*/  @!P1 IMAD.IADD R5, R5, 0x1, -R13 ;  /* 0x0000000105059824 */ /* 0x000fe200078e0a0d */
[----:B------:R-:W-:-:S03]  /*10b0*/  ISETP.NE.AND P1, PT, R16, RZ, PT ;  /* 0x000000ff1000720c */ /* 0x000fc60003f25270 */
[----:B------:R-:W-:Y:S01]  /*10c0*/  @!P2 IMAD.MOV R5, RZ, RZ, -R5 ;  /* 0x000000ffff05a224 */ /* 0x000fe200078e0a05 */
[----:B------:R-:W-:-:S04]  /*10d0*/  IADD3 R12, PT, PT, R12, 0x10, RZ ;  /* 0x000000100c0c7810 */ /* 0x000fc80007ffe0ff */
[----:B------:R-:W-:-:S05]  /*10e0*/  SEL R13, R14, R5, !P0 ;  /* 0x000000050e0d7207 */ /* 0x000fca0004000000 */
[----:B------:R-:W-:Y:S05]  /*10f0*/  @P1 BRA `(.L_x_4) ;  /* 0xfffffff000781947 */ /* 0x000fea000383ffff */
.L_x_3:
[----:B------:R-:W-:-:S13]  /*1100*/  LOP3.LUT P0, R2, R8, 0xf, RZ, 0xc0, !PT ;  /* 0x0000000f08027812 */ /* 0x000fda000780c0ff */
[----:B------:R-:W-:Y:S05]  /*1110*/  @!P0 BRA `(.L_x_2) ;  /* 0x0000001000108947 */ /* 0x000fea0003800000 */
[----:B------:R-:W-:Y:S02]  /*1120*/  ISETP.GE.U32.AND P1, PT, R2, 0x8, PT ;  /* 0x000000080200780c */ /* 0x000fe40003f26070 */
[----:B------:R-:W-:-:S11]  /*1130*/  LOP3.LUT P0, R16, R8, 0x7, RZ, 0xc0, !PT ;  /* 0x0000000708107812 */ /* 0x000fd6000780c0ff */
[----:B------:R-:W-:Y:S05]  /*1140*/  @!P1 BRA `(.L_x_5) ;  /* 0x0000000400e89947 */ /* 0x000fea0003800000 */
[----:B------:R-:W0:Y:S01]  /*1150*/  LDCU.64 UR6, c[0x0][0x380] ;  /* 0x00007000ff0677ac */ /* 0x000e220008000a00 */
[----:B------:R-:W-:Y:S01]  /*1160*/  IMAD.IADD R3, R9, 0x1, R11 ;  /* 0x0000000109037824 */ /* 0x000fe200078e020b */
[----:B------:R-:W1:Y:S04]  /*1170*/  LDC.64 R4, c[0x0][0x3c8] ;  /* 0x0000f200ff047b82 */ /* 0x000e680000000a00 */
[----:B0-----:R-:W-:-:S04]  /*1180*/  IADD3 R2, P1, PT, R3, UR6, RZ ;  /* 0x0000000603027c10 */ /* 0x001fc8000ff3e0ff */
[----:B------:R-:W-:-:S05]  /*1190*/  LEA.HI.X.SX32 R3, R3, UR7, 0x1, P1 ;  /* 0x0000000703037c11 */ /* 0x000fca00088f0eff */
[----:B------:R-:W2:Y:S04]  /*11a0*/  LDG.E.S8 R6, desc[UR4][R2.64] ;  /* 0x0000000402067981 */ /* 0x000ea8000c1e1300 */
[----:B------:R-:W3:Y:S04]  /*11b0*/  LDG.E.S8 R19, desc[UR4][R2.64+0x1] ;  /* 0x0000010402137981 */ /* 0x000ee8000c1e1300 */
[----:B------:R-:W4:Y:S04]  /*11c0*/  LDG.E.S8 R17, desc[UR4][R2.64+0x2] ;  /* 0x0000020402117981 */ /* 0x000f28000c1e1300 */
[----:B------:R-:W4:Y:S01]  /*11d0*/  LDG.E.S8 R15, desc[UR4][R2.64+0x3] ;  /* 0x00000304020f7981 */ /* 0x000f22000c1e1300 */
[----:B-1----:R-:W-:-:S04]  /*11e0*/  IABS R12, R5 ;  /* 0x00000005000c7213 */ /* 0x002fc80000000000 */
[----:B------:R-:W0:Y:S08]  /*11f0*/  I2F.RP R18, R12 ;  /* 0x0000000c00127306 */ /* 0x000e300000209400 */
[----:B0-----:R-:W0:Y:S02]  /*1200*/  MUFU.RCP R18, R18 ;  /* 0x0000001200127308 */ /* 0x001e240000001000 */
[----:B0-----:R-:W-:-:S06]  /*1210*/  VIADD R20, R18, 0xffffffe ;  /* 0x0ffffffe12147836 */ /* 0x001fcc0000000000 */
[----:B------:R-:W0:Y:S02]  /*1220*/  F2I.FTZ.U32.TRUNC.NTZ R7, R20 ;  /* 0x0000001400077305 */ /* 0x000e24000021f000 */
[----:B0-----:R-:W-:-:S04]  /*1230*/  IMAD.MOV R21, RZ, RZ, -R7 ;  /* 0x000000ffff157224 */ /* 0x001fc800078e0a07 */
[----:B------:R-:W-:Y:S02]  /*1240*/  IMAD R21, R21, R12, RZ ;  /* 0x0000000c15157224 */ /* 0x000fe400078e02ff */
[----:B--2---:R-:W-:Y:S02]  /*1250*/  IMAD R14, R13, R4, R6 ;  /* 0x000000040d0e7224 */ /* 0x004fe400078e0206 */
[----:B------:R-:W-:Y:S01]  /*1260*/  HFMA2 R6, -RZ, RZ, 0, 0 ;  /* 0x00000000ff067431 */ /* 0x000fe200000001ff */
[----:B------:R-:W2:Y:S02]  /*1270*/  LDG.E.S8 R13, desc[UR4][R2.64+0x4] ;  /* 0x00000404020d7981 */ /* 0x000ea4000c1e1300 */
[----:B------:R-:W-:Y:S02]  /*1280*/  IABS R22, R14 ;  /* 0x0000000e00167213 */ /* 0x000fe40000000000 */
[----:B------:R-:W-:Y:S01]  /*1290*/  ISETP.GE.AND P2, PT, R14, RZ, PT ;  /* 0x000000ff0e00720c */ /* 0x000fe20003f46270 */
[----:B------:R-:W-:-:S04]  /*12a0*/  IMAD.HI.U32 R6, R7, R21, R6 ;  /* 0x0000001507067227 */ /* 0x000fc800078e0006 */
[----:B------:R-:W-:-:S04]  /*12b0*/  IMAD.MOV.U32 R21, RZ, RZ, R22 ;  /* 0x000000ffff157224 */ /* 0x000fc800078e0016 */
[----:B------:R-:W-:-:S04]  /*12c0*/  IMAD.HI.U32 R7, R6, R21, RZ ;  /* 0x0000001506077227 */ /* 0x000fc800078e00ff */
[----:B------:R-:W-:-:S04]  /*12d0*/  IMAD.MOV R7, RZ, RZ, -R7 ;  /* 0x000000ffff077224 */ /* 0x000fc800078e0a07 */
[----:B------:R-:W-:-:S05]  /*12e0*/  IMAD R7, R12, R7, R21 ;  /* 0x000000070c077224 */ /* 0x000fca00078e0215 */
[----:B------:R-:W-:-:S13]  /*12f0*/  ISETP.GT.U32.AND P1, PT, R12, R7, PT ;  /* 0x000000070c00720c */ /* 0x000fda0003f24070 */
[----:B------:R-:W-:-:S05]  /*1300*/  @!P1 IMAD.IADD R7, R7, 0x1, -R12 ;  /* 0x0000000107079824 */ /* 0x000fca00078e0a0c */
[----:B------:R-:W-:-:S13]  /*1310*/  ISETP.GT.U32.AND P1, PT, R12, R7, PT ;  /* 0x000000070c00720c */ /* 0x000fda0003f24070 */
[----:B------:R-:W-:Y:S02]  /*1320*/  @!P1 IADD3 R7, PT, PT, R7, -R12, RZ ;  /* 0x8000000c07079210 */ /* 0x000fe40007ffe0ff */
[----:B------:R-:W-:Y:S02]  /*1330*/  ISETP.NE.AND P1, PT, R5, RZ, PT ;  /* 0x000000ff0500720c */ /* 0x000fe40003f25270 */
[----:B------:R-:W-:Y:S01]  /*1340*/  LOP3.LUT R5, RZ, R5, RZ, 0x33, !PT ;  /* 0x00000005ff057212 */ /* 0x000fe200078e33ff */
[----:B------:R-:W-:-:S05]  /*1350*/  @!P2 IMAD.MOV R7, RZ, RZ, -R7 ;  /* 0x000000ffff07a224 */ /* 0x000fca00078e0a07 */
[----:B------:R-:W-:-:S05]  /*1360*/  SEL R7, R5, R7, !P1 ;  /* 0x0000000705077207 */ /* 0x000fca0004800000 */
[----:B---3--:R-:W-:Y:S02]  /*1370*/  IMAD R19, R7, R4, R19 ;  /* 0x0000000407137224 */ /* 0x008fe400078e0213 */
[----:B------:R-:W3:Y:S03]  /*1380*/  LDG.E.S8 R7, desc[UR4][R2.64+0x5] ;  /* 0x0000050402077981 */ /* 0x000ee6000c1e1300 */
[----:B------:R-:W-:Y:S02]  /*1390*/  IABS R21, R19 ;  /* 0x0000001300157213 */ /* 0x000fe40000000000 */
[----:B------:R-:W-:-:S03]  /*13a0*/  ISETP.GE.AND P3, PT, R19, RZ, PT ;  /* 0x000000ff1300720c */ /* 0x000fc60003f66270 */
[----:B------:R-:W-:-:S04]  /*13b0*/  IMAD.HI.U32 R14, R6, R21, RZ ;  /* 0x00000015060e7227 */ /* 0x000fc800078e00ff */
[----:B------:R-:W-:-:S04]  /*13c0*/  IMAD.MOV R14, RZ, RZ, -R14 ;  /* 0x000000ffff0e7224 */ /* 0x000fc800078e0a0e */
[----:B------:R-:W-:-:S05]  /*13d0*/  IMAD R21, R12, R14, R21 ;  /* 0x0000000e0c157224 */ /* 0x000fca00078e0215 */
[----:B------:R-:W-:-:S13]  /*13e0*/  ISETP.GT.U32.AND P2, PT, R12, R21, PT ;  /* 0x000000150c00720c */ /* 0x000fda0003f44070 */
[----:B------:R-:W-:-:S05]  /*13f0*/  @!P2 IMAD.IADD R21, R21, 0x1, -R12 ;  /* 0x000000011515a824 */ /* 0x000fca00078e0a0c */
[----:B------:R-:W-:-:S13]  /*1400*/  ISETP.GT.U32.AND P2, PT, R12, R21, PT ;  /* 0x000000150c00720c */ /* 0x000fda0003f44070 */
[----:B------:R-:W-:-:S05]  /*1410*/  @!P2 IADD3 R21, PT, PT, R21, -R12, RZ ;  /* 0x8000000c1515a210 */ /* 0x000fca0007ffe0ff */
[----:B------:R-:W-:-:S05]  /*1420*/  @!P3 IMAD.MOV R21, RZ, RZ, -R21 ;  /* 0x000000ffff15b224 */ /* 0x000fca00078e0a15 */
[----:B------:R-:W-:-:S05]  /*1430*/  SEL R21, R5, R21, !P1 ;  /* 0x0000001505157207 */ /* 0x000fca0004800000 */
[----:B----4-:R-:W-:Y:S02]  /*1440*/  IMAD R21, R21, R4, R17 ;  /* 0x0000000415157224 */ /* 0x010fe400078e0211 */
[----:B------:R-:W4:Y:S03]  /*1450*/  LDG.E.S8 R17, desc[UR4][R2.64+0x6] ;  /* 0x0000060402117981 */ /* 0x000f26000c1e1300 */
[----:B------:R-:W-:Y:S02]  /*1460*/  IABS R19, R21 ;  /* 0x0000001500137213 */ /* 0x000fe40000000000 */
[----:B------:R-:W-:-:S03]  /*1470*/  ISETP.GE.AND P3, PT, R21, RZ, PT ;  /* 0x000000ff1500720c */ /* 0x000fc60003f66270 */
[----:B------:R-:W-:Y:S01]  /*1480*/  IMAD.HI.U32 R14, R6, R19, RZ ;  /* 0x00000013060e7227 */ /* 0x000fe200078e00ff */
[----:B------:R0:W4:Y:S03]  /*1490*/  LDG.E.S8 R3, desc[UR4][R2.64+0x7] ;  /* 0x0000070402037981 */ /* 0x000126000c1e1300 */
        /* <DEDUP_REMOVED lines=8> */
[----:B------:R-:W-:-:S05]  /*1520*/  IMAD R15, R19, R4, R15 ;  /* 0x00000004130f7224 */ /* 0x000fca00078e020f */
        /* <DEDUP_REMOVED lines=55> */
[----:B------:R-:W-:Y:S01]  /*18a0*/  ISETP.GT.U32.AND P2, PT, R12, R7, PT ;  /* 0x000000070c00720c */ /* 0x000fe20003f44070 */
[----:B------:R-:W-:-:S12]  /*18b0*/  VIADD R11, R11, 0x8 ;  /* 0x000000080b0b7836 */ /* 0x000fd80000000000 */
[----:B------:R-:W-:-:S05]  /*18c0*/  @!P2 IADD3 R7, PT, PT, R7, -R12, RZ ;  /* 0x8000000c0707a210 */ /* 0x000fca0007ffe0ff */
[----:B------:R-:W-:-:S05]  /*18d0*/  @!P3 IMAD.MOV R7, RZ, RZ, -R7 ;  /* 0x000000ffff07b224 */ /* 0x000fca00078e0a07 */
[----:B------:R-:W-:-:S07]  /*18e0*/  SEL R13, R5, R7, !P1 ;  /* 0x00000007050d7207 */ /* 0x000fce0004800000 */
.L_x_5:
[----:B------:R-:W-:Y:S05]  /*18f0*/  @!P0 BRA `(.L_x_2) ;  /* 0x0000000800188947 */ /* 0x000fea0003800000 */
[----:B------:R-:W-:Y:S02]  /*1900*/  ISETP.GE.U32.AND P1, PT, R16, 0x4, PT ;  /* 0x000000041000780c */ /* 0x000fe40003f26070 */
[----:B------:R-:W-:-:S04]  /*1910*/  LOP3.LUT R12, R8, 0x3, RZ, 0xc0, !PT ;  /* 0x00000003080c7812 */ /* 0x000fc800078ec0ff */
[----:B------:R-:W-:-:S07]  /*1920*/  ISETP.NE.AND P0, PT, R12, RZ, PT ;  /* 0x000000ff0c00720c */ /* 0x000fce0003f05270 */
[----:B------:R-:W-:Y:S06]  /*1930*/  @!P1 BRA `(.L_x_6) ;  /* 0x0000000400149947 */ /* 0x000fec0003800000 */
[----:B------:R-:W0:Y:S01]  /*1940*/  LDCU.64 UR6, c[0x0][0x380] ;  /* 0x00007000ff0677ac */ /* 0x000e220008000a00 */
[----:B------:R-:W-:-:S05]  /*1950*/  IMAD.IADD R2, R9, 0x1, R11 ;  /* 0x0000000109027824 */ /* 0x000fca00078e020b */
[----:B0-----:R-:W-:-:S04]  /*1960*/  IADD3 R18, P1, PT, R2, UR6, RZ ;  /* 0x0000000602127c10 */ /* 0x001fc8000ff3e0ff */
[----:B------:R-:W-:Y:S02]  /*1970*/  LEA.HI.X.SX32 R19, R2, UR7, 0x1, P1 ;  /* 0x0000000702137c11 */ /* 0x000fe400088f0eff */
[----:B------:R-:W0:Y:S03]  /*1980*/  LDC.64 R2, c[0x0][0x3c8] ;  /* 0x0000f200ff027b82 */ /* 0x000e260000000a00 */
[----:B------:R-:W2:Y:S04]  /*1990*/  LDG.E.S8 R4, desc[UR4][R18.64] ;  /* 0x0000000412047981 */ /* 0x000ea8000c1e1300 */
[----:B------:R-:W3:Y:S04]  /*19a0*/  LDG.E.S8 R17, desc[UR4][R18.64+0x1] ;  /* 0x0000010412117981 */ /* 0x000ee8000c1e1300 */
[----:B------:R-:W4:Y:S04]  /*19b0*/  LDG.E.S8 R7, desc[UR4][R18.64+0x2] ;  /* 0x0000020412077981 */ /* 0x000f28000c1e1300 */
[----:B------:R1:W4:Y:S01]  /*19c0*/  LDG.E.S8 R15, desc[UR4][R18.64+0x3] ;  /* 0x00000304120f7981 */ /* 0x000322000c1e1300 */
[----:B------:R-:W-:Y:S01]  /*19d0*/  VIADD R11, R11, 0x4 ;  /* 0x000000040b0b7836 */ /* 0x000fe20000000000 */
[----:B0-----:R-:W-:-:S04]  /*19e0*/  IABS R6, R3 ;  /* 0x0000000300067213 */ /* 0x001fc80000000000 */
[----:B------:R-:W0:Y:S08]  /*19f0*/  I2F.RP R14, R6 ;  /* 0x00000006000e7306 */ /* 0x000e300000209400 */
[----:B0-----:R-:W0:Y:S02]  /*1a00*/  MUFU.RCP R14, R14 ;  /* 0x0000000e000e7308 */ /* 0x001e240000001000 */
[----:B0-----:R-:W-:-:S06]  /*1a10*/  IADD3 R16, PT, PT, R14, 0xffffffe, RZ ;  /* 0x0ffffffe0e107810 */ /* 0x001fcc0007ffe0ff */
[----:B------:R-:W0:Y:S02]  /*1a20*/  F2I.FTZ.U32.TRUNC.NTZ R5, R16 ;  /* 0x0000001000057305 */ /* 0x000e24000021f000 */
[----:B0-----:R-:W-:-:S04]  /*1a30*/  IMAD.MOV R21, RZ, RZ, -R5 ;  /* 0x000000ffff157224 */ /* 0x001fc800078e0a05 */
[----:B------:R-:W-:Y:S02]  /*1a40*/  IMAD R21, R21, R6, RZ ;  /* 0x0000000615157224 */ /* 0x000fe400078e02ff */
[----:B--2---:R-:W-:Y:S02]  /*1a50*/  IMAD R13, R13, R2, R4 ;  /* 0x000000020d0d7224 */ /* 0x004fe400078e0204 */
[----:B------:R-:W-:-:S03]  /*1a60*/  IMAD.MOV.U32 R4, RZ, RZ, RZ ;  /* 0x000000ffff047224 */ /* 0x000fc600078e00ff */
[----:B-1----:R-:W-:Y:S01]  /*1a70*/  IABS R19, R13 ;  /* 0x0000000d00137213 */ /* 0x002fe20000000000 */
[----:B------:R-:W-:Y:S01]  /*1a80*/  IMAD.HI.U32 R4, R5, R21, R4 ;  /* 0x0000001505047227 */ /* 0x000fe200078e0004 */
[----:B------:R-:W-:-:S05]  /*1a90*/  ISETP.GE.AND P2, PT, R13, RZ, PT ;  /* 0x000000ff0d00720c */ /* 0x000fca0003f46270 */
[----:B------:R-:W-:-:S04]  /*1aa0*/  IMAD.HI.U32 R5, R4, R19, RZ ;  /* 0x0000001304057227 */ /* 0x000fc800078e00ff */
[----:B------:R-:W-:-:S04]  /*1ab0*/  IMAD.MOV R5, RZ, RZ, -R5 ;  /* 0x000000ffff057224 */ /* 0x000fc800078e0a05 */
[----:B------:R-:W-:-:S05]  /*1ac0*/  IMAD R5, R6, R5, R19 ;  /* 0x0000000506057224 */ /* 0x000fca00078e0213 */
[----:B------:R-:W-:-:S13]  /*1ad0*/  ISETP.GT.U32.AND P1, PT, R6, R5, PT ;  /* 0x000000050600720c */ /* 0x000fda0003f24070 */
[----:B------:R-:W-:-:S04]  /*1ae0*/  @!P1 IADD3 R5, PT, PT, R5, -R6, RZ ;  /* 0x8000000605059210 */ /* 0x000fc80007ffe0ff */
[----:B------:R-:W-:-:S13]  /*1af0*/  ISETP.GT.U32.AND P1, PT, R6, R5, PT ;  /* 0x000000050600720c */ /* 0x000fda0003f24070 */
[----:B------:R-:W-:Y:S01]  /*1b00*/  @!P1 IMAD.IADD R5, R5, 0x1, -R6 ;  /* 0x0000000105059824 */ /* 0x000fe200078e0a06 */
[----:B------:R-:W-:Y:S02]  /*1b10*/  ISETP.NE.AND P1, PT, R3, RZ, PT ;  /* 0x000000ff0300720c */ /* 0x000fe40003f25270 */
[----:B------:R-:W-:Y:S01]  /*1b20*/  LOP3.LUT R3, RZ, R3, RZ, 0x33, !PT ;  /* 0x00000003ff037212 */ /* 0x000fe200078e33ff */
[----:B------:R-:W-:-:S05]  /*1b30*/  @!P2 IMAD.MOV R5, RZ, RZ, -R5 ;  /* 0x000000ffff05a224 */ /* 0x000fca00078e0a05 */
[----:B------:R-:W-:-:S05]  /*1b40*/  SEL R5, R3, R5, !P1 ;  /* 0x0000000503057207 */ /* 0x000fca0004800000 */
[----:B---3--:R-:W-:-:S05]  /*1b50*/  IMAD R5, R5, R2, R17 ;  /* 0x0000000205057224 */ /* 0x008fca00078e0211 */
[----:B------:R-:W-:Y:S02]  /*1b60*/  IABS R17, R5 ;  /* 0x0000000500117213 */ /* 0x000fe40000000000 */
[----:B------:R-:W-:-:S03]  /*1b70*/  ISETP.GE.AND P3, PT, R5, RZ, PT ;  /* 0x000000ff0500720c */ /* 0x000fc60003f66270 */
[----:B------:R-:W-:-:S04]  /*1b80*/  IMAD.HI.U32 R13, R4, R17, RZ ;  /* 0x00000011040d7227 */ /* 0x000fc800078e00ff */
[----:B------:R-:W-:-:S04]  /*1b90*/  IMAD.MOV R13, RZ, RZ, -R13 ;  /* 0x000000ffff0d7224 */ /* 0x000fc800078e0a0d */
[----:B------:R-:W-:-:S05]  /*1ba0*/  IMAD R13, R6, R13, R17 ;  /* 0x0000000d060d7224 */ /* 0x000fca00078e0211 */
[----:B------:R-:W-:-:S13]  /*1bb0*/  ISETP.GT.U32.AND P2, PT, R6, R13, PT ;  /* 0x0000000d0600720c */ /* 0x000fda0003f44070 */
[----:B------:R-:W-:-:S04]  /*1bc0*/  @!P2 IADD3 R13, PT, PT, R13, -R6, RZ ;  /* 0x800000060d0da210 */ /* 0x000fc80007ffe0ff */
[----:B------:R-:W-:-:S13]  /*1bd0*/  ISETP.GT.U32.AND P2, PT, R6, R13, PT ;  /* 0x0000000d0600720c */ /* 0x000fda0003f44070 */
[----:B------:R-:W-:-:S04]  /*1be0*/  @!P2 IMAD.IADD R13, R13, 0x1, -R6 ;  /* 0x000000010d0da824 */ /* 0x000fc800078e0a06 */
[----:B------:R-:W-:-:S05]  /*1bf0*/  @!P3 IMAD.MOV R13, RZ, RZ, -R13 ;  /* 0x000000ffff0db224 */ /* 0x000fca00078e0a0d */
[----:B------:R-:W-:-:S05]  /*1c00*/  SEL R13, R3, R13, !P1 ;  /* 0x0000000d030d7207 */ /* 0x000fca0004800000 */
[----:B----4-:R-:W-:-:S05]  /*1c10*/  IMAD R7, R13, R2, R7 ;  /* 0x000000020d077224 */ /* 0x010fca00078e0207 */
        /* <DEDUP_REMOVED lines=11> */
[----:B------:R-:W-:-:S05]  /*1cd0*/  IMAD R5, R5, R2, R15 ;  /* 0x0000000205057224 */ /* 0x000fca00078e020f */
        /* <DEDUP_REMOVED lines=10> */
[----:B------:R-:W-:-:S07]  /*1d80*/  SEL R13, R3, R7, !P1 ;  /* 0x00000007030d7207 */ /* 0x000fce0004800000 */
.L_x_6:
[----:B------:R-:W-:Y:S05]  /*1d90*/  @!P0 BRA `(.L_x_2) ;  /* 0x0000000000f08947 */ /* 0x000fea0003800000 */
[----:B------:R-:W0:Y:S01]  /*1da0*/  LDCU.64 UR6, c[0x0][0x380] ;  /* 0x00007000ff0677ac */ /* 0x000e220008000a00 */
[----:B------:R-:W-:Y:S01]  /*1db0*/  IADD3 R11, PT, PT, R9, R11, RZ ;  /* 0x0000000b090b7210 */ /* 0x000fe20007ffe0ff */
[----:B------:R-:W1:Y:S03]  /*1dc0*/  LDC.64 R4, c[0x0][0x3c8] ;  /* 0x0000f200ff047b82 */ /* 0x000e660000000a00 */
[----:B0-----:R-:W-:-:S04]  /*1dd0*/  IADD3 R2, P0, PT, R11, UR6, RZ ;  /* 0x000000060b027c10 */ /* 0x001fc8000ff1e0ff */
[----:B------:R-:W-:-:S05]  /*1de0*/  LEA.HI.X.SX32 R3, R11, UR7, 0x1, P0 ;  /* 0x000000070b037c11 */ /* 0x000fca00080f0eff */
[----:B------:R-:W2:Y:S01]  /*1df0*/  LDG.E.S8 R7, desc[UR4][R2.64] ;  /* 0x0000000402077981 */ /* 0x000ea2000c1e1300 */
[----:B-1----:R-:W-:Y:S01]  /*1e00*/  IABS R6, R5 ;  /* 0x0000000500067213 */ /* 0x002fe20000000000 */
[----:B------:R-:W-:Y:S01]  /*1e10*/  IMAD.MOV.U32 R14, RZ, RZ, RZ ;  /* 0x000000ffff0e7224 */ /* 0x000fe200078e00ff */
[----:B------:R-:W-:Y:S02]  /*1e20*/  ISETP.NE.AND P2, PT, R12, 0x1, PT ;  /* 0x000000010c00780c */ /* 0x000fe40003f45270 */
[----:B------:R-:W0:Y:S08]  /*1e30*/  I2F.RP R11, R6 ;  /* 0x00000006000b7306 */ /* 0x000e300000209400 */
[----:B0-----:R-:W0:Y:S02]  /*1e40*/  MUFU.RCP R11, R11 ;  /* 0x0000000b000b7308 */ /* 0x001e240000001000 */
[----:B0-----:R-:W-:-:S06]  /*1e50*/  VIADD R15, R11, 0xffffffe ;  /* 0x0ffffffe0b0f7836 */ /* 0x001fcc0000000000 */
[----:B------:R-:W0:Y:S02]  /*1e60*/  F2I.FTZ.U32.TRUNC.NTZ R15, R15 ;  /* 0x0000000f000f7305 */ /* 0x000e24000021f000 */
[----:B0-----:R-:W-:Y:S02]  /*1e70*/  IMAD.MOV R17, RZ, RZ, -R15 ;  /* 0x000000ffff117224 */ /* 0x001fe400078e0a0f */
[----:B--2---:R-:W-:Y:S02]  /*1e80*/  IMAD R7, R13, R4, R7 ;  /* 0x000000040d077224 */ /* 0x004fe400078e0207 */
[----:B------:R-:W-:-:S03]  /*1e90*/  IMAD R13, R17, R6, RZ ;  /* 0x00000006110d7224 */ /* 0x000fc600078e02ff */
[----:B------:R-:W-:Y:S01]  /*1ea0*/  IABS R16, R7 ;  /* 0x0000000700107213 */ /* 0x000fe20000000000 */
[----:B------:R-:W-:Y:S01]  /*1eb0*/  IMAD.HI.U32 R14, R15, R13, R14 ;  /* 0x0000000d0f0e7227 */ /* 0x000fe200078e000e */
[----:B------:R-:W-:Y:S02]  /*1ec0*/  ISETP.GE.AND P1, PT, R7, RZ, PT ;  /* 0x000000ff0700720c */ /* 0x000fe40003f26270 */
[----:B------:R-:W-:Y:S02]  /*1ed0*/  MOV R13, R16 ;  /* 0x00000010000d7202 */ /* 0x000fe40000000f00 */
[----:B------:R-:W-:-:S03]  /*1ee0*/  LOP3.LUT R16, RZ, R5, RZ, 0x33, !PT ;  /* 0x00000005ff107212 */ /* 0x000fc600078e33ff */
[----:B------:R-:W-:-:S04]  /*1ef0*/  IMAD.HI.U32 R11, R14, R13, RZ ;  /* 0x0000000d0e0b7227 */ /* 0x000fc800078e00ff */
[----:B------:R-:W-:-:S04]  /*1f00*/  IMAD.MOV R11, RZ, RZ, -R11 ;  /* 0x000000ffff0b7224 */ /* 0x000fc800078e0a0b */
[----:B------:R-:W-:-:S05]  /*1f10*/  IMAD R11, R6, R11, R13 ;  /* 0x0000000b060b7224 */ /* 0x000fca00078e020d */
[----:B------:R-:W-:-:S13]  /*1f20*/  ISETP.GT.U32.AND P0, PT, R6, R11, PT ;  /* 0x0000000b0600720c */ /* 0x000fda0003f04070 */
[----:B------:R-:W-:-:S05]  /*1f30*/  @!P0 IMAD.IADD R11, R11, 0x1, -R6 ;  /* 0x000000010b0b8824 */ /* 0x000fca00078e0a06 */
[----:B------:R-:W-:-:S13]  /*1f40*/  ISETP.GT.U32.AND P0, PT, R6, R11, PT ;  /* 0x0000000b0600720c */ /* 0x000fda0003f04070 */
[----:B------:R-:W-:Y:S01]  /*1f50*/  @!P0 IMAD.IADD R11, R11, 0x1, -R6 ;  /* 0x000000010b0b8824 */ /* 0x000fe200078e0a06 */
[----:B------:R-:W-:-:S04]  /*1f60*/  ISETP.NE.AND P0, PT, R5, RZ, PT ;  /* 0x000000ff0500720c */ /* 0x000fc80003f05270 */
[----:B------:R-:W-:-:S04]  /*1f70*/  @!P1 IADD3 R11, PT, PT, -R11, RZ, RZ ;  /* 0x000000ff0b0b9210 */ /* 0x000fc80007ffe1ff */
[----:B------:R-:W-:Y:S01]  /*1f80*/  SEL R13, R16, R11, !P0 ;  /* 0x0000000b100d7207 */ /* 0x000fe20004000000 */
[----:B------:R-:W-:Y:S06]  /*1f90*/  @!P2 BRA `(.L_x_2) ;  /* 0x000000000070a947 */ /* 0x000fec0003800000 */
[----:B------:R-:W2:Y:S02]  /*1fa0*/  LDG.E.S8 R5, desc[UR4][R2.64+0x1] ;  /* 0x0000010402057981 */ /* 0x000ea4000c1e1300 */
[----:B--2---:R-:W-:-:S05]  /*1fb0*/  IMAD R5, R13, R4, R5 ;  /* 0x000000040d057224 */ /* 0x004fca00078e0205 */
        /* <DEDUP_REMOVED lines=8> */
[----:B------:R-:W-:Y:S01]  /*2040*/  @!P1 IMAD.IADD R7, R7, 0x1, -R6 ;  /* 0x0000000107079824 */ /* 0x000fe200078e0a06 */
[----:B------:R-:W-:-:S04]  /*2050*/  ISETP.NE.AND P1, PT, R12, 0x2, PT ;  /* 0x000000020c00780c */ /* 0x000fc80003f25270 */
[----:B------:R-:W-:-:S04]  /*2060*/  @!P2 IADD3 R7, PT, PT, -R7, RZ, RZ ;  /* 0x000000ff0707a210 */ /* 0x000fc80007ffe1ff */
[----:B------:R-:W-:-:S05]  /*2070*/  SEL R13, R16, R7, !P0 ;  /* 0x00000007100d7207 */ /* 0x000fca0004000000 */
[----:B------:R-:W-:Y:S05]  /*2080*/  @!P1 BRA `(.L_x_2) ;  /* 0x0000000000349947 */ /* 0x000fea0003800000 */
        /* <DEDUP_REMOVED lines=10> */
[----:B------:R-:W-:-:S05]  /*2130*/  @!P1 IMAD.IADD R5, R5, 0x1, -R6 ;  /* 0x0000000105059824 */ /* 0x000fca00078e0a06 */
[----:B------:R-:W-:-:S04]  /*2140*/  @!P2 IADD3 R5, PT, PT, -R5, RZ, RZ ;  /* 0x000000ff0505a210 */ /* 0x000fc80007ffe1ff */
[----:B------:R-:W-:-:S07]  /*2150*/  SEL R13, R16, R5, !P0 ;  /* 0x00000005100d7207 */ /* 0x000fce0004000000 */
.L_x_2:
[----:B-----5:R-:W-:-:S13]  /*2160*/  ISETP.NE.AND P0, PT, R13, R10, PT ;  /* 0x0000000a0d00720c */ /* 0x020fda0003f05270 */
[----:B------:R-:W-:Y:S05]  /*2170*/  @P0 BRA `(.L_x_1) ;  /* 0x0000000000980947 */ /* 0x000fea0003800000 */
[----:B------:R-:W-:-:S13]  /*2180*/  ISETP.GE.AND P0, PT, R8, 0x1, PT ;  /* 0x000000010800780c */ /* 0x000fda0003f06270 */
[----:B------:R-:W-:Y:S05]  /*2190*/  @!P0 BRA `(.L_x_7) ;  /* 0x0000000000388947 */ /* 0x000fea0003800000 */
[----:B------:R-:W-:-:S07]  /*21a0*/  IMAD.MOV.U32 R7, RZ, RZ, RZ ;  /* 0x000000ffff077224 */ /* 0x000fce00078e00ff */
.L_x_8:
[--C-:B------:R-:W-:Y:S02]  /*21b0*/  IMAD R4, R0, 0x64, R7.reuse ;  /* 0x0000006400047824 */ /* 0x100fe400078e0207 */
[----:B------:R-:W-:-:S03]  /*21c0*/  IMAD.IADD R3, R9, 0x1, R7 ;  /* 0x0000000109037824 */ /* 0x000fc600078e0207 */
[----:B------:R-:W-:Y:S02]  /*21d0*/  IADD3 R4, P1, PT, R4, UR10, RZ ;  /* 0x0000000a04047c10 */ /* 0x000fe4000ff3e0ff */
[----:B------:R-:W-:-:S03]  /*21e0*/  IADD3 R2, P0, PT, R3, UR8, RZ ;  /* 0x0000000803027c10 */ /* 0x000fc6000ff1e0ff */
[----:B------:R-:W-:Y:S01]  /*21f0*/  IMAD.X R5, RZ, RZ, UR11, P1 ;  /* 0x0000000bff057e24 */ /* 0x000fe200088e06ff */
[----:B------:R-:W-:-:S05]  /*2200*/  LEA.HI.X.SX32 R3, R3, UR9, 0x1, P0 ;  /* 0x0000000903037c11 */ /* 0x000fca00080f0eff */
[----:B------:R-:W2:Y:S04]  /*2210*/  LDG.E.U8 R2, desc[UR4][R2.64] ;  /* 0x0000000402027981 */ /* 0x000ea8000c1e1100 */
[----:B------:R-:W2:Y:S02]  /*2220*/  LDG.E.U8 R5, desc[UR4][R4.64] ;  /* 0x0000000404057981 */ /* 0x000ea4000c1e1100 */
[----:B--2---:R-:W-:-:S13]  /*2230*/  ISETP.NE.AND P0, PT, R2, R5, PT ;  /* 0x000000050200720c */ /* 0x004fda0003f05270 */
[----:B------:R-:W-:Y:S05]  /*2240*/  @P0 BRA `(.L_x_1) ;  /* 0x0000000000640947 */ /* 0x000fea0003800000 */
[----:B------:R-:W-:-:S04]  /*2250*/  IADD3 R7, PT, PT, R7, 0x1, RZ ;  /* 0x0000000107077810 */ /* 0x000fc80007ffe0ff */
[----:B------:R-:W-:-:S13]  /*2260*/  ISETP.NE.AND P0, PT, R7, R8, PT ;  /* 0x000000080700720c */ /* 0x000fda0003f05270 */
[----:B------:R-:W-:Y:S05]  /*2270*/  @P0 BRA `(.L_x_8) ;  /* 0xfffffffc00cc0947 */ /* 0x000fea000383ffff */
.L_x_7:
[----:B------:R-:W0:Y:S01]  /*2280*/  S2R R5, SR_LANEID ;  /* 0x0000000000057919 */ /* 0x000e220000000000 */
[----:B------:R-:W-:Y:S01]  /*2290*/  VOTEU.ANY UR6, UPT, PT ;  /* 0x0000000000067886 */ /* 0x000fe200038e0100 */
[----:B------:R-:W1:Y:S01]  /*22a0*/  LDC.64 R2, c[0x0][0x3b0] ;  /* 0x0000ec00ff027b82 */ /* 0x000e620000000a00 */
[----:B------:R-:W0:Y:S01]  /*22b0*/  FLO.U32 R8, UR6 ;  /* 0x0000000600087d00 */ /* 0x000e2200080e0000 */
[----:B------:R-:W2:Y:S06]  /*22c0*/  S2R R6, SR_LTMASK ;  /* 0x0000000000067919 */ /* 0x000eac0000003900 */
[----:B------:R-:W3:Y:S01]  /*22d0*/  LDC.64 R10, c[0x0][0x3a8] ;  /* 0x0000ea00ff0a7b82 */ /* 0x000ee20000000a00 */
[----:B------:R-:W1:Y:S01]  /*22e0*/  POPC R15, UR6 ;  /* 0x00000006000f7d09 */ /* 0x000e620008000000 */
[----:B0-----:R-:W-:-:S06]  /*22f0*/  ISETP.EQ.U32.AND P0, PT, R8, R5, PT ;  /* 0x000000050800720c */ /* 0x001fcc0003f02070 */
[----:B------:R-:W0:Y:S07]  /*2300*/  LDC.64 R4, c[0x0][0x3b8] ;  /* 0x0000ee00ff047b82 */ /* 0x000e2e0000000a00 */
[----:B-1----:R-:W4:Y:S01]  /*2310*/  @P0 ATOMG.E.ADD.STRONG.GPU PT, R17, desc[UR4][R2.64], R15 ;  /* 0x8000000f021109a8 */ /* 0x002f2200081ef104 */
[----:B--2---:R-:W-:Y:S02]  /*2320*/  LOP3.LUT R12, R6, UR6, RZ, 0xc0, !PT ;  /* 0x00000006060c7c12 */ /* 0x004fe4000f8ec0ff */
[----:B------:R-:W1:Y:S04]  /*2330*/  LDC.64 R6, c[0x0][0x3a0] ;  /* 0x0000e800ff067b82 */ /* 0x000e680000000a00 */
[----:B------:R-:W2:Y:S01]  /*2340*/  POPC R12, R12 ;  /* 0x0000000c000c7309 */ /* 0x000ea20000000000 */
[----:B0-----:R-:W-:-:S05]  /*2350*/  IMAD.WIDE.U32 R4, R0, 0x4, R4 ;  /* 0x0000000400047825 */ /* 0x001fca00078e0004 */
[----:B------:R-:W-:Y:S04]  /*2360*/  @P0 REDG.E.ADD.STRONG.GPU desc[UR4][R4.64], R15 ;  /* 0x0000000f0400098e */ /* 0x000fe8000c12e104 */
[----:B----4-:R-:W2:Y:S02]  /*2370*/  SHFL.IDX PT, R13, R17, R8, 0x1f ;  /* 0x00001f08110d7589 */ /* 0x010ea400000e0000 */
[----:B--2---:R-:W-:-:S05]  /*2380*/  IMAD.IADD R13, R13, 0x1, R12 ;  /* 0x000000010d0d7824 */ /* 0x004fca00078e020c */
[----:B------:R-:W-:-:S13]  /*2390*/  ISETP.GT.AND P0, PT, R13, 0x13, PT ;  /* 0x000000130d00780c */ /* 0x000fda0003f04270 */
[----:B-1----:R-:W-:-:S04]  /*23a0*/  @!P0 IMAD.WIDE R2, R13, 0x4, R6 ;  /* 0x000000040d028825 */ /* 0x002fc800078e0206 */
[----:B---3--:R-:W-:Y:S01]  /*23b0*/  @!P0 IMAD.WIDE R6, R13, 0x4, R10 ;  /* 0x000000040d068825 */ /* 0x008fe200078e020a */
[----:B------:R0:W-:Y:S04]  /*23c0*/  @!P0 STG.E desc[UR4][R2.64], R9 ;  /* 0x0000000902008986 */ /* 0x0001e8000c101904 */
[----:B------:R0:W-:Y:S02]  /*23d0*/  @!P0 STG.E desc[UR4][R6.64], R0 ;  /* 0x0000000006008986 */ /* 0x0001e4000c101904 */
.L_x_1:
[----:B------:R-:W-:Y:S05]  /*23e0*/  BSYNC.RECONVERGENT B0 ;  /* 0x0000000000007941 */ /* 0x000fea0003800200 */
.L_x_0:
[----:B------:R-:W1:Y:S01]  /*23f0*/  LDCU UR6, c[0x0][0x3c4] ;  /* 0x00007880ff0677ac */ /* 0x000e620008000800 */
[----:B0-----:R-:W-:-:S05]  /*2400*/  VIADD R0, R0, 0x1 ;  /* 0x0000000100007836 */ /* 0x001fca0000000000 */
[----:B-1----:R-:W-:-:S13]  /*2410*/  ISETP.NE.AND P0, PT, R0, UR6, PT ;  /* 0x0000000600007c0c */ /* 0x002fda000bf05270 */
[----:B------:R-:W-:Y:S05]  /*2420*/  @P0 BRA `(.L_x_9) ;  /* 0xffffffdc00200947 */ /* 0x000fea000383ffff */
[----:B------:R-:W-:Y:S05]  /*2430*/  EXIT ;  /* 0x000000000000794d */ /* 0x000fea0003800000 */
.L_x_10:
[----:B------:R-:W-:-:S00]  /*2440*/  BRA `(.L_x_10) ;  /* 0xfffffffc00fc7947 */ /* 0x000fc0000383ffff */
[----:B------:R-:W-:-:S00]  /*2450*/  NOP ;  /* 0x0000000000007918 */ /* 0x000fc00000000000 */
        /* <DEDUP_REMOVED lines=10> */
.L_x_11:


//--------------------- .nv.shared.reserved.0     --------------------------
	.section	.nv.shared.reserved.0,"aw",@nobits
	.weak		__nv_reservedSMEM_offset_0_alias
	.size		__nv_reservedSMEM_offset_0_alias, 0, 64
	.other		__nv_reservedSMEM_offset_0_alias,@"STO_CUDA_RESERVED_SHARED STV_DEFAULT"
__nv_reservedSMEM_offset_0_alias:
	.zero		0
	.zero		64


//--------------------- .nv.constant0._Z9rk_kernelPcS_PiS0_S0_S0_S0_S0_iiii --------------------------
	.section	.nv.constant0._Z9rk_kernelPcS_PiS0_S0_S0_S0_S0_iiii,"a",@progbits
	.sectionflags	@""
	.align	4
.nv.constant0._Z9rk_kernelPcS_PiS0_S0_S0_S0_S0_iiii:
	.zero		976


//--------------------- SYMBOLS --------------------------

	.type		.nv.reservedSmem.offset0,@object
	.size		.nv.reservedSmem.offset0,0x4
